//
// Generated by NVIDIA NVVM Compiler
//
// Compiler Build ID: CL-36424714
// Cuda compilation tools, release 13.0, V13.0.88
// Based on NVVM 20.0.0
//

.version 9.0
.target sm_100
.address_size 64

	// .globl	_Z19SingleSmooth_KernelPhS_ii

.visible .entry _Z19SingleSmooth_KernelPhS_ii(
	.param .u64 .ptr .align 1 _Z19SingleSmooth_KernelPhS_ii_param_0,
	.param .u64 .ptr .align 1 _Z19SingleSmooth_KernelPhS_ii_param_1,
	.param .u32 _Z19SingleSmooth_KernelPhS_ii_param_2,
	.param .u32 _Z19SingleSmooth_KernelPhS_ii_param_3
)
{
	.reg .pred 	%p<69>;
	.reg .b16 	%rs<4>;
	.reg .b32 	%r<213>;
	.reg .b64 	%rd<33>;

	ld.param.u64 	%rd8, [_Z19SingleSmooth_KernelPhS_ii_param_0];
	ld.param.u64 	%rd9, [_Z19SingleSmooth_KernelPhS_ii_param_1];
	ld.param.u32 	%r110, [_Z19SingleSmooth_KernelPhS_ii_param_2];
	ld.param.u32 	%r111, [_Z19SingleSmooth_KernelPhS_ii_param_3];
	cvta.to.global.u64 	%rd1, %rd9;
	mov.u32 	%r1, %tid.y;
	mov.u32 	%r113, %tid.x;
	add.s32 	%r114, %r1, -2;
	setp.lt.u32 	%p5, %r1, 2;
	setp.ge.s32 	%p6, %r114, %r111;
	or.pred  	%p1, %p5, %p6;
	mul.lo.s32 	%r2, %r114, %r110;
	add.s32 	%r115, %r113, -2;
	setp.lt.u32 	%p8, %r113, 2;
	setp.ge.s32 	%p9, %r115, %r110;
	or.pred  	%p2, %p8, %p9;
	or.pred  	%p10, %p2, %p1;
	cvt.s64.s32 	%rd10, %r2;
	cvt.u64.u32 	%rd2, %r113;
	add.s64 	%rd11, %rd2, %rd10;
	add.s64 	%rd3, %rd1, %rd11;
	mov.b32 	%r165, 0;
	mov.u32 	%r166, %r165;
	@%p10 bra 	$L__BB0_2;
	ld.global.u8 	%r166, [%rd3+-2];
	mov.b32 	%r165, 1;
$L__BB0_2:
	cvt.u32.u64 	%r117, %rd2;
	setp.eq.s32 	%p11, %r117, 0;
	setp.gt.s32 	%p12, %r117, %r110;
	or.pred  	%p3, %p11, %p12;
	or.pred  	%p13, %p3, %p1;
	@%p13 bra 	$L__BB0_4;
	ld.global.u8 	%r118, [%rd3+-1];
	add.s32 	%r166, %r166, %r118;
	add.s32 	%r165, %r165, 1;
$L__BB0_4:
	setp.ge.s32 	%p14, %r117, %r110;
	or.pred  	%p15, %p14, %p1;
	@%p15 bra 	$L__BB0_6;
	add.s32 	%r121, %r117, %r2;
	cvt.s64.s32 	%rd12, %r121;
	add.s64 	%rd13, %rd1, %rd12;
	ld.global.u8 	%r122, [%rd13];
	add.s32 	%r166, %r166, %r122;
	add.s32 	%r165, %r165, 1;
$L__BB0_6:
	add.s32 	%r14, %r117, 1;
	setp.ge.s32 	%p16, %r14, %r110;
	or.pred  	%p17, %p16, %p1;
	@%p17 bra 	$L__BB0_8;
	ld.global.u8 	%r124, [%rd3+1];
	add.s32 	%r166, %r166, %r124;
	add.s32 	%r165, %r165, 1;
$L__BB0_8:
	add.s32 	%r19, %r117, 2;
	setp.ge.s32 	%p18, %r19, %r110;
	or.pred  	%p19, %p18, %p1;
	@%p19 bra 	$L__BB0_10;
	ld.global.u8 	%r126, [%rd3+2];
	add.s32 	%r166, %r166, %r126;
	add.s32 	%r165, %r165, 1;
$L__BB0_10:
	setp.eq.s32 	%p20, %r1, 0;
	setp.gt.s32 	%p21, %r1, %r111;
	or.pred  	%p4, %p20, %p21;
	add.s32 	%r24, %r2, %r110;
	or.pred  	%p22, %p2, %p4;
	cvt.s64.s32 	%rd14, %r24;
	add.s64 	%rd15, %rd2, %rd14;
	add.s64 	%rd4, %rd1, %rd15;
	@%p22 bra 	$L__BB0_12;
	ld.global.u8 	%r127, [%rd4+-2];
	add.s32 	%r166, %r166, %r127;
	add.s32 	%r165, %r165, 1;
$L__BB0_12:
	or.pred  	%p23, %p3, %p4;
	@%p23 bra 	$L__BB0_14;
	ld.global.u8 	%r128, [%rd4+-1];
	add.s32 	%r166, %r166, %r128;
	add.s32 	%r165, %r165, 1;
$L__BB0_14:
	setp.ge.s32 	%p24, %r117, %r110;
	or.pred  	%p25, %p24, %p4;
	@%p25 bra 	$L__BB0_16;
	add.s32 	%r131, %r117, %r24;
	cvt.s64.s32 	%rd16, %r131;
	add.s64 	%rd17, %rd1, %rd16;
	ld.global.u8 	%r132, [%rd17];
	add.s32 	%r166, %r166, %r132;
	add.s32 	%r165, %r165, 1;
$L__BB0_16:
	setp.ge.s32 	%p26, %r14, %r110;
	or.pred  	%p27, %p26, %p4;
	@%p27 bra 	$L__BB0_18;
	ld.global.u8 	%r133, [%rd4+1];
	add.s32 	%r166, %r166, %r133;
	add.s32 	%r165, %r165, 1;
$L__BB0_18:
	setp.ge.s32 	%p28, %r19, %r110;
	or.pred  	%p29, %p28, %p4;
	@%p29 bra 	$L__BB0_20;
	ld.global.u8 	%r134, [%rd4+2];
	add.s32 	%r166, %r166, %r134;
	add.s32 	%r165, %r165, 1;
$L__BB0_20:
	setp.ge.s32 	%p30, %r1, %r111;
	add.s32 	%r45, %r24, %r110;
	or.pred  	%p31, %p2, %p30;
	cvt.s64.s32 	%rd18, %r45;
	add.s64 	%rd19, %rd2, %rd18;
	add.s64 	%rd5, %rd1, %rd19;
	@%p31 bra 	$L__BB0_22;
	ld.global.u8 	%r135, [%rd5+-2];
	add.s32 	%r166, %r166, %r135;
	add.s32 	%r165, %r165, 1;
$L__BB0_22:
	setp.ge.s32 	%p32, %r1, %r111;
	or.pred  	%p33, %p3, %p32;
	@%p33 bra 	$L__BB0_24;
	ld.global.u8 	%r136, [%rd5+-1];
	add.s32 	%r166, %r166, %r136;
	add.s32 	%r165, %r165, 1;
$L__BB0_24:
	setp.ge.s32 	%p34, %r1, %r111;
	setp.ge.s32 	%p35, %r117, %r110;
	or.pred  	%p36, %p35, %p34;
	@%p36 bra 	$L__BB0_26;
	add.s32 	%r139, %r117, %r45;
	cvt.s64.s32 	%rd20, %r139;
	add.s64 	%rd21, %rd1, %rd20;
	ld.global.u8 	%r140, [%rd21];
	add.s32 	%r166, %r166, %r140;
	add.s32 	%r165, %r165, 1;
$L__BB0_26:
	setp.ge.s32 	%p37, %r1, %r111;
	setp.ge.s32 	%p38, %r14, %r110;
	or.pred  	%p39, %p38, %p37;
	@%p39 bra 	$L__BB0_28;
	ld.global.u8 	%r141, [%rd5+1];
	add.s32 	%r166, %r166, %r141;
	add.s32 	%r165, %r165, 1;
$L__BB0_28:
	setp.ge.s32 	%p40, %r1, %r111;
	setp.ge.s32 	%p41, %r19, %r110;
	or.pred  	%p42, %p41, %p40;
	@%p42 bra 	$L__BB0_30;
	ld.global.u8 	%r142, [%rd5+2];
	add.s32 	%r166, %r166, %r142;
	add.s32 	%r165, %r165, 1;
$L__BB0_30:
	add.s32 	%r66, %r1, 1;
	setp.ge.s32 	%p43, %r66, %r111;
	add.s32 	%r67, %r45, %r110;
	or.pred  	%p44, %p2, %p43;
	cvt.s64.s32 	%rd22, %r67;
	add.s64 	%rd23, %rd2, %rd22;
	add.s64 	%rd6, %rd1, %rd23;
	@%p44 bra 	$L__BB0_32;
	ld.global.u8 	%r144, [%rd6+-2];
	add.s32 	%r166, %r166, %r144;
	add.s32 	%r165, %r165, 1;
$L__BB0_32:
	setp.ge.s32 	%p45, %r66, %r111;
	or.pred  	%p46, %p3, %p45;
	@%p46 bra 	$L__BB0_34;
	ld.global.u8 	%r145, [%rd6+-1];
	add.s32 	%r166, %r166, %r145;
	add.s32 	%r165, %r165, 1;
$L__BB0_34:
	setp.ge.s32 	%p47, %r66, %r111;
	setp.ge.s32 	%p48, %r117, %r110;
	or.pred  	%p49, %p48, %p47;
	@%p49 bra 	$L__BB0_36;
	add.s32 	%r148, %r117, %r67;
	cvt.s64.s32 	%rd24, %r148;
	add.s64 	%rd25, %rd1, %rd24;
	ld.global.u8 	%r149, [%rd25];
	add.s32 	%r166, %r166, %r149;
	add.s32 	%r165, %r165, 1;
$L__BB0_36:
	setp.ge.s32 	%p50, %r66, %r111;
	setp.ge.s32 	%p51, %r14, %r110;
	or.pred  	%p52, %p51, %p50;
	@%p52 bra 	$L__BB0_38;
	ld.global.u8 	%r150, [%rd6+1];
	add.s32 	%r166, %r166, %r150;
	add.s32 	%r165, %r165, 1;
$L__BB0_38:
	setp.ge.s32 	%p53, %r66, %r111;
	setp.ge.s32 	%p54, %r19, %r110;
	or.pred  	%p55, %p54, %p53;
	@%p55 bra 	$L__BB0_40;
	ld.global.u8 	%r151, [%rd6+2];
	add.s32 	%r166, %r166, %r151;
	add.s32 	%r165, %r165, 1;
$L__BB0_40:
	add.s32 	%r88, %r1, 2;
	setp.ge.s32 	%p56, %r88, %r111;
	add.s32 	%r89, %r67, %r110;
	or.pred  	%p57, %p2, %p56;
	cvt.s64.s32 	%rd26, %r89;
	add.s64 	%rd27, %rd2, %rd26;
	add.s64 	%rd7, %rd1, %rd27;
	@%p57 bra 	$L__BB0_42;
	ld.global.u8 	%r153, [%rd7+-2];
	add.s32 	%r166, %r166, %r153;
	add.s32 	%r165, %r165, 1;
$L__BB0_42:
	setp.ge.s32 	%p58, %r88, %r111;
	or.pred  	%p59, %p3, %p58;
	@%p59 bra 	$L__BB0_44;
	ld.global.u8 	%r154, [%rd7+-1];
	add.s32 	%r166, %r166, %r154;
	add.s32 	%r165, %r165, 1;
$L__BB0_44:
	setp.ge.s32 	%p60, %r88, %r111;
	setp.ge.s32 	%p61, %r117, %r110;
	or.pred  	%p62, %p61, %p60;
	@%p62 bra 	$L__BB0_46;
	add.s32 	%r157, %r117, %r89;
	cvt.s64.s32 	%rd28, %r157;
	add.s64 	%rd29, %rd1, %rd28;
	ld.global.u8 	%r158, [%rd29];
	add.s32 	%r166, %r166, %r158;
	add.s32 	%r165, %r165, 1;
$L__BB0_46:
	setp.ge.s32 	%p63, %r88, %r111;
	setp.ge.s32 	%p64, %r14, %r110;
	or.pred  	%p65, %p64, %p63;
	@%p65 bra 	$L__BB0_48;
	ld.global.u8 	%r159, [%rd7+1];
	add.s32 	%r166, %r166, %r159;
	add.s32 	%r165, %r165, 1;
$L__BB0_48:
	setp.ge.s32 	%p66, %r88, %r111;
	setp.ge.s32 	%p67, %r19, %r110;
	or.pred  	%p68, %p67, %p66;
	@%p68 bra 	$L__BB0_50;
	ld.global.u8 	%r160, [%rd7+2];
	add.s32 	%r166, %r166, %r160;
	add.s32 	%r165, %r165, 1;
$L__BB0_50:
	cvta.to.global.u64 	%rd30, %rd8;
	cvt.u16.u32 	%rs1, %r166;
	cvt.u16.u32 	%rs2, %r165;
	div.u16 	%rs3, %rs1, %rs2;
	add.s32 	%r162, %r45, %r117;
	cvt.s64.s32 	%rd31, %r162;
	add.s64 	%rd32, %rd30, %rd31;
	st.global.u8 	[%rd32], %rs3;
	ret;

}


// ===== COMPILED SASS (sm_100) =====

	.target	sm_100

	.elftype	@"ET_EXEC"


//--------------------- .note.nv.tkinfo           --------------------------
	.section	.note.nv.tkinfo,"",@"SHT_NOTE"
	.sectionflags	@"SHF_NOTE_NV_TKINFO"
	.tkinfo
        /*0018*/ 	.word	0x00000002
        /*0030*/ 	.string	""
        /*0030*/ 	.string	"ptxas"
        /*0030*/ 	.string	"Cuda compilation tools, release 13.0, V13.0.88"
        /*0030*/ 	.string	"Build cuda_13.0.r13.0/compiler.36424714_0"
        /*0030*/ 	.string	"-arch sm_100 -m 64 "



//--------------------- .note.nv.cuinfo           --------------------------
	.section	.note.nv.cuinfo,"",@"SHT_NOTE"
	.sectionflags	@"SHF_NOTE_NV_CUINFO"
        /*0018*/ 	.short	0x0002
        /*001a*/ 	.short	0x0064
        /*001c*/ 	.short	0x0082
	.zero		2


//--------------------- .nv.info                  --------------------------
	.section	.nv.info,"",@"SHT_CUDA_INFO"
	.align	4


	//----- nvinfo : EIATTR_REGCOUNT
	.align		4
        /*0000*/ 	.byte	0x04, 0x2f
        /*0002*/ 	.short	(.L_1 - .L_0)
	.align		4
.L_0:
        /*0004*/ 	.word	index@(_Z19SingleSmooth_KernelPhS_ii)
        /*0008*/ 	.word	0x0000001e


	//----- nvinfo : EIATTR_FRAME_SIZE
	.align		4
.L_1:
        /*000c*/ 	.byte	0x04, 0x11
        /*000e*/ 	.short	(.L_3 - .L_2)
	.align		4
.L_2:
        /*0010*/ 	.word	index@($__internal_0_$__cuda_sm20_div_u16)
        /*0014*/ 	.word	0x00000000


	//----- nvinfo : EIATTR_FRAME_SIZE
	.align		4
.L_3:
        /*0018*/ 	.byte	0x04, 0x11
        /*001a*/ 	.short	(.L_5 - .L_4)
	.align		4
.L_4:
        /*001c*/ 	.word	index@(_Z19SingleSmooth_KernelPhS_ii)
        /*0020*/ 	.word	0x00000000


	//----- nvinfo : EIATTR_MIN_STACK_SIZE
	.align		4
.L_5:
        /*0024*/ 	.byte	0x04, 0x12
        /*0026*/ 	.short	(.L_7 - .L_6)
	.align		4
.L_6:
        /*0028*/ 	.word	index@(_Z19SingleSmooth_KernelPhS_ii)
        /*002c*/ 	.word	0x00000000
.L_7:


//--------------------- .nv.compat                --------------------------
	.section	.nv.compat,"",@"SHT_CUDA_COMPAT_INFO"
	.align	4
        /*0000*/ 	.byte	0x02, 0x09, 0x00, 0x00, 0x02, 0x02, 0x01, 0x00, 0x02, 0x05, 0x05, 0x00, 0x03, 0x07, 0x01, 0x01
        /*0010*/ 	.byte	0x02, 0x03, 0x00, 0x00, 0x02, 0x06, 0x01, 0x00, 0x04, 0x0b, 0x08, 0x00, 0x01, 0x00, 0x00, 0x00
        /*0020*/ 	.byte	0x00, 0x00, 0x00, 0x00


//--------------------- .nv.info._Z19SingleSmooth_KernelPhS_ii --------------------------
	.section	.nv.info._Z19SingleSmooth_KernelPhS_ii,"",@"SHT_CUDA_INFO"
	.sectionflags	@""
	.align	4


	//----- nvinfo : EIATTR_CUDA_API_VERSION
	.align		4
        /*0000*/ 	.byte	0x04, 0x37
        /*0002*/ 	.short	(.L_9 - .L_8)
.L_8:
        /*0004*/ 	.word	0x00000082


	//----- nvinfo : EIATTR_KPARAM_INFO
	.align		4
.L_9:
        /*0008*/ 	.byte	0x04, 0x17
        /*000a*/ 	.short	(.L_11 - .L_10)
.L_10:
        /*000c*/ 	.word	0x00000000
        /*0010*/ 	.short	0x0003
        /*0012*/ 	.short	0x0014
        /*0014*/ 	.byte	0x00, 0xf0, 0x11, 0x00


	//----- nvinfo : EIATTR_KPARAM_INFO
	.align		4
.L_11:
        /*0018*/ 	.byte	0x04, 0x17
        /*001a*/ 	.short	(.L_13 - .L_12)
.L_12:
        /*001c*/ 	.word	0x00000000
        /*0020*/ 	.short	0x0002
        /*0022*/ 	.short	0x0010
        /*0024*/ 	.byte	0x00, 0xf0, 0x11, 0x00


	//----- nvinfo : EIATTR_KPARAM_INFO
	.align		4
.L_13:
        /*0028*/ 	.byte	0x04, 0x17
        /*002a*/ 	.short	(.L_15 - .L_14)
.L_14:
        /*002c*/ 	.word	0x00000000
        /*0030*/ 	.short	0x0001
        /*0032*/ 	.short	0x0008
        /*0034*/ 	.byte	0x00, 0xf5, 0x21, 0x00


	//----- nvinfo : EIATTR_KPARAM_INFO
	.align		4
.L_15:
        /*0038*/ 	.byte	0x04, 0x17
        /*003a*/ 	.short	(.L_17 - .L_16)
.L_16:
        /*003c*/ 	.word	0x00000000
        /*0040*/ 	.short	0x0000
        /*0042*/ 	.short	0x0000
        /*0044*/ 	.byte	0x00, 0xf5, 0x21, 0x00


	//----- nvinfo : EIATTR_SPARSE_MMA_MASK
	.align		4
.L_17:
        /*0048*/ 	.byte	0x03, 0x50
        /*004a*/ 	.short	0x0000


	//----- nvinfo : EIATTR_MAXREG_COUNT
	.align		4
        /*004c*/ 	.byte	0x03, 0x1b
        /*004e*/ 	.short	0x00ff


	//----- nvinfo : EIATTR_MERCURY_ISA_VERSION
	.align		4
        /*0050*/ 	.byte	0x03, 0x5f
        /*0052*/ 	.short	0x0101


	//----- nvinfo : EIATTR_VRC_CTA_INIT_COUNT
	.align		4
        /*0054*/ 	.byte	0x02, 0x4a
	.zero		1
	.zero		1


	//----- nvinfo : EIATTR_EXIT_INSTR_OFFSETS
	.align		4
        /*0058*/ 	.byte	0x04, 0x1c
        /*005a*/ 	.short	(.L_19 - .L_18)


	//   ....[0]....
.L_18:
        /*005c*/ 	.word	0x00000a80


	//----- nvinfo : EIATTR_CRS_STACK_SIZE
	.align		4
.L_19:
        /*0060*/ 	.byte	0x04, 0x1e
        /*0062*/ 	.short	(.L_21 - .L_20)
.L_20:
        /*0064*/ 	.word	0x00000000


	//----- nvinfo : EIATTR_CBANK_PARAM_SIZE
	.align		4
.L_21:
        /*0068*/ 	.byte	0x03, 0x19
        /*006a*/ 	.short	0x0018


	//----- nvinfo : EIATTR_PARAM_CBANK
	.align		4
        /*006c*/ 	.byte	0x04, 0x0a
        /*006e*/ 	.short	(.L_23 - .L_22)
	.align		4
.L_22:
        /*0070*/ 	.word	index@(.nv.constant0._Z19SingleSmooth_KernelPhS_ii)
        /*0074*/ 	.short	0x0380
        /*0076*/ 	.short	0x0018


	//----- nvinfo : EIATTR_SW_WAR
	.align		4
.L_23:
        /*0078*/ 	.byte	0x04, 0x36
        /*007a*/ 	.short	(.L_25 - .L_24)
.L_24:
        /*007c*/ 	.word	0x00000008
.L_25:


//--------------------- .nv.callgraph             --------------------------
	.section	.nv.callgraph,"",@"SHT_CUDA_CALLGRAPH"
	.align	4
	.sectionentsize	8
	.align		4
        /*0000*/ 	.word	0x00000000
	.align		4
        /*0004*/ 	.word	0xffffffff
	.align		4
        /*0008*/ 	.word	0x00000000
	.align		4
        /*000c*/ 	.word	0xfffffffe
	.align		4
        /*0010*/ 	.word	0x00000000
	.align		4
        /*0014*/ 	.word	0xfffffffd
	.align		4
        /*0018*/ 	.word	0x00000000
	.align		4
        /*001c*/ 	.word	0xfffffffc


//--------------------- .text._Z19SingleSmooth_KernelPhS_ii --------------------------
	.section	.text._Z19SingleSmooth_KernelPhS_ii,"ax",@progbits
	.align	128
        .global         _Z19SingleSmooth_KernelPhS_ii
        .type           _Z19SingleSmooth_KernelPhS_ii,@function
        .size           _Z19SingleSmooth_KernelPhS_ii,(.L_x_1 - _Z19SingleSmooth_KernelPhS_ii)
        .other          _Z19SingleSmooth_KernelPhS_ii,@"STO_CUDA_ENTRY STV_DEFAULT"
_Z19SingleSmooth_KernelPhS_ii:
.text._Z19SingleSmooth_KernelPhS_ii:
[----:B------:R-:W-:Y:S01]  /*0000*/  LDC R1, c[0x0][0x37c] ;  /* 0x0000df00ff017b82 */ /* 0x000fe20000000800 */
[----:B------:R-:W0:Y:S01]  /*0010*/  S2R R16, SR_TID.Y ;  /* 0x0000000000107919 */ /* 0x000e220000002200 */
[----:B------:R-:W1:Y:S01]  /*0020*/  LDCU.64 UR6, c[0x0][0x390] ;  /* 0x00007200ff0677ac */ /* 0x000e620008000a00 */
[----:B------:R-:W-:Y:S01]  /*0030*/  IMAD.MOV.U32 R14, RZ, RZ, RZ ;  /* 0x000000ffff0e7224 */ /* 0x000fe200078e00ff */
[----:B------:R-:W2:Y:S01]  /*0040*/  S2R R0, SR_TID.X ;  /* 0x0000000000007919 */ /* 0x000ea20000002100 */
[----:B------:R-:W3:Y:S01]  /*0050*/  LDCU.64 UR8, c[0x0][0x388] ;  /* 0x00007100ff0877ac */ /* 0x000ee20008000a00 */
[----:B------:R-:W4:Y:S01]  /*0060*/  LDCU.64 UR4, c[0x0][0x358] ;  /* 0x00006b00ff0477ac */ /* 0x000f220008000a00 */
[----:B0-----:R-:W-:-:S04]  /*0070*/  VIADD R2, R16, 0xfffffffe ;  /* 0xfffffffe10027836 */ /* 0x001fc80000000000 */
[C---:B-1----:R-:W-:Y:S01]  /*0080*/  IMAD R11, R2.reuse, UR6, RZ ;  /* 0x00000006020b7c24 */ /* 0x042fe2000f8e02ff */
[----:B------:R-:W-:Y:S01]  /*0090*/  ISETP.GE.AND P5, PT, R2, UR7, PT ;  /* 0x0000000702007c0c */ /* 0x000fe2000bfa6270 */
[C---:B--2---:R-:W-:Y:S02]  /*00a0*/  VIADD R3, R0.reuse, 0xfffffffe ;  /* 0xfffffffe00037836 */ /* 0x044fe40000000000 */
[----:B------:R-:W-:Y:S01]  /*00b0*/  VIADD R21, R11, UR6 ;  /* 0x000000060b157c36 */ /* 0x000fe20008000000 */
[--C-:B------:R-:W-:Y:S01]  /*00c0*/  SHF.R.S32.HI R2, RZ, 0x1f, R11.reuse ;  /* 0x0000001fff027819 */ /* 0x100fe2000001140b */
[C---:B------:R-:W-:Y:S01]  /*00d0*/  VIADD R22, R0.reuse, 0x1 ;  /* 0x0000000100167836 */ /* 0x040fe20000000000 */
[C---:B---3--:R-:W-:Y:S01]  /*00e0*/  IADD3 R12, P1, P2, R0.reuse, UR8, R11 ;  /* 0x00000008000c7c10 */ /* 0x048fe2000fa3e00b */
[----:B------:R-:W-:Y:S01]  /*00f0*/  VIADD R15, R21, UR6 ;  /* 0x00000006150f7c36 */ /* 0x000fe20008000000 */
[----:B------:R-:W-:Y:S01]  /*0100*/  ISETP.GE.AND P0, PT, R3, UR6, PT ;  /* 0x0000000603007c0c */ /* 0x000fe2000bf06270 */
[----:B------:R-:W-:Y:S01]  /*0110*/  VIADD R20, R0, 0x2 ;  /* 0x0000000200147836 */ /* 0x000fe20000000000 */
[----:B------:R-:W-:Y:S01]  /*0120*/  IADD3.X R13, PT, PT, RZ, UR9, R2, P1, P2 ;  /* 0x00000009ff0d7c10 */ /* 0x000fe20008fe4402 */
[----:B------:R-:W-:Y:S01]  /*0130*/  VIADD R19, R15, UR6 ;  /* 0x000000060f137c36 */ /* 0x000fe20008000000 */
[----:B------:R-:W-:-:S02]  /*0140*/  SHF.R.S32.HI R2, RZ, 0x1f, R21 ;  /* 0x0000001fff027819 */ /* 0x000fc40000011415 */
[C---:B------:R-:W-:Y:S01]  /*0150*/  IADD3 R8, P1, P2, R0.reuse, UR8, R21 ;  /* 0x0000000800087c10 */ /* 0x040fe2000fa3e015 */
[----:B------:R-:W-:Y:S01]  /*0160*/  VIADD R17, R19, UR6 ;  /* 0x0000000613117c36 */ /* 0x000fe20008000000 */
[--C-:B------:R-:W-:Y:S02]  /*0170*/  SHF.R.S32.HI R3, RZ, 0x1f, R15.reuse ;  /* 0x0000001fff037819 */ /* 0x100fe4000001140f */
[----:B------:R-:W-:Y:S02]  /*0180*/  IADD3 R6, P4, P6, R0, UR8, R15 ;  /* 0x0000000800067c10 */ /* 0x000fe4000fe9e00f */
[----:B------:R-:W-:Y:S02]  /*0190*/  ISETP.LT.U32.OR P5, PT, R16, 0x2, P5 ;  /* 0x000000021000780c */ /* 0x000fe40002fa1470 */
[----:B------:R-:W-:Y:S02]  /*01a0*/  IADD3.X R9, PT, PT, RZ, UR9, R2, P1, P2 ;  /* 0x00000009ff097c10 */ /* 0x000fe40008fe4402 */
[----:B------:R-:W-:-:S02]  /*01b0*/  IADD3.X R7, PT, PT, RZ, UR9, R3, P4, P6 ;  /* 0x00000009ff077c10 */ /* 0x000fc4000a7ec403 */
[--C-:B------:R-:W-:Y:S02]  /*01c0*/  SHF.R.S32.HI R2, RZ, 0x1f, R19.reuse ;  /* 0x0000001fff027819 */ /* 0x100fe40000011413 */
[C---:B------:R-:W-:Y:S02]  /*01d0*/  IADD3 R4, P2, P4, R0.reuse, UR8, R19 ;  /* 0x0000000800047c10 */ /* 0x040fe4000fc5e013 */
[C---:B------:R-:W-:Y:S02]  /*01e0*/  ISETP.GE.OR P3, PT, R0.reuse, UR6, P5 ;  /* 0x0000000600007c0c */ /* 0x040fe4000af66670 */
[----:B------:R-:W-:Y:S02]  /*01f0*/  ISETP.GT.AND P1, PT, R0, UR6, PT ;  /* 0x0000000600007c0c */ /* 0x000fe4000bf24270 */
[----:B------:R-:W-:Y:S02]  /*0200*/  IADD3.X R5, PT, PT, RZ, UR9, R2, P2, P4 ;  /* 0x00000009ff057c10 */ /* 0x000fe400097e8402 */
[----:B------:R-:W-:-:S02]  /*0210*/  SHF.R.S32.HI R3, RZ, 0x1f, R17 ;  /* 0x0000001fff037819 */ /* 0x000fc40000011411 */
[C---:B------:R-:W-:Y:S02]  /*0220*/  IADD3 R2, P2, P6, R0.reuse, UR8, R17 ;  /* 0x0000000800027c10 */ /* 0x040fe4000fe5e011 */
[C---:B------:R-:W-:Y:S02]  /*0230*/  ISETP.LT.U32.OR P0, PT, R0.reuse, 0x2, P0 ;  /* 0x000000020000780c */ /* 0x040fe40000701470 */
[----:B------:R-:W-:Y:S01]  /*0240*/  ISETP.EQ.OR P1, PT, R0, RZ, P1 ;  /* 0x000000ff0000720c */ /* 0x000fe20000f22670 */
[----:B------:R-:W-:Y:S01]  /*0250*/  @!P3 IMAD.IADD R11, R11, 0x1, R0 ;  /* 0x000000010b0bb824 */ /* 0x000fe200078e0200 */
[----:B------:R-:W-:Y:S02]  /*0260*/  IADD3.X R3, PT, PT, RZ, UR9, R3, P2, P6 ;  /* 0x00000009ff037c10 */ /* 0x000fe400097ec403 */
[----:B------:R-:W-:Y:S02]  /*0270*/  PLOP3.LUT P4, PT, P0, P5, PT, 0xf8, 0x8f ;  /* 0x00000000008f781c */ /* 0x000fe4000078bf70 */
[----:B------:R-:W-:-:S02]  /*0280*/  PLOP3.LUT P2, PT, P1, P5, PT, 0xf8, 0x8f ;  /* 0x00000000008f781c */ /* 0x000fc40000f4bf70 */
[----:B------:R-:W-:-:S04]  /*0290*/  @!P3 IADD3 R10, P6, PT, R11, UR8, RZ ;  /* 0x000000080b0abc10 */ /* 0x000fc8000ffde0ff */
[----:B------:R-:W-:Y:S02]  /*02a0*/  @!P3 LEA.HI.X.SX32 R11, R11, UR9, 0x1, P6 ;  /* 0x000000090b0bbc11 */ /* 0x000fe4000b0f0eff */
[----:B------:R-:W-:-:S03]  /*02b0*/  ISETP.GE.OR P6, PT, R22, UR6, P5 ;  /* 0x0000000616007c0c */ /* 0x000fc6000afc6670 */
[----:B----4-:R-:W2:Y:S04]  /*02c0*/  @!P4 LDG.E.U8 R14, desc[UR4][R12.64+-0x2] ;  /* 0xfffffe040c0ec981 */ /* 0x010ea8000c1e1100 */
[----:B------:R-:W2:Y:S01]  /*02d0*/  @!P2 LDG.E.U8 R23, desc[UR4][R12.64+-0x1] ;  /* 0xffffff040c17a981 */ /* 0x000ea2000c1e1100 */
[----:B------:R-:W-:-:S03]  /*02e0*/  ISETP.GE.OR P5, PT, R20, UR6, P5 ;  /* 0x0000000614007c0c */ /* 0x000fc6000afa6670 */
[----:B------:R-:W3:Y:S04]  /*02f0*/  @!P3 LDG.E.U8 R11, desc[UR4][R10.64] ;  /* 0x000000040a0bb981 */ /* 0x000ee8000c1e1100 */
[----:B------:R-:W4:Y:S06]  /*0300*/  @!P6 LDG.E.U8 R25, desc[UR4][R12.64+0x1] ;  /* 0x000001040c19e981 */ /* 0x000f2c000c1e1100 */
[----:B------:R-:W5:Y:S01]  /*0310*/  @!P5 LDG.E.U8 R27, desc[UR4][R12.64+0x2] ;  /* 0x000002040c1bd981 */ /* 0x000f62000c1e1100 */
[----:B------:R-:W-:-:S02]  /*0320*/  IMAD.MOV.U32 R18, RZ, RZ, RZ ;  /* 0x000000ffff127224 */ /* 0x000fc400078e00ff */
[----:B------:R-:W-:Y:S01]  /*0330*/  @!P4 IMAD.MOV.U32 R18, RZ, RZ, 0x1 ;  /* 0x00000001ff12c424 */ /* 0x000fe200078e00ff */
[----:B------:R-:W-:-:S03]  /*0340*/  ISETP.GT.AND P4, PT, R16, UR7, PT ;  /* 0x0000000710007c0c */ /* 0x000fc6000bf84270 */
[----:B------:R-:W-:Y:S01]  /*0350*/  @!P2 VIADD R18, R18, 0x1 ;  /* 0x000000011212a836 */ /* 0x000fe20000000000 */
[----:B------:R-:W-:-:S03]  /*0360*/  ISETP.EQ.OR P4, PT, R16, RZ, P4 ;  /* 0x000000ff1000720c */ /* 0x000fc60002782670 */
[----:B------:R-:W-:-:S04]  /*0370*/  @!P3 VIADD R18, R18, 0x1 ;  /* 0x000000011212b836 */ /* 0x000fc80000000000 */
[----:B------:R-:W-:-:S04]  /*0380*/  @!P6 VIADD R18, R18, 0x1 ;  /* 0x000000011212e836 */ /* 0x000fc80000000000 */
[----:B------:R-:W-:Y:S02]  /*0390*/  @!P5 VIADD R18, R18, 0x1 ;  /* 0x000000011212d836 */ /* 0x000fe40000000000 */
[----:B--2---:R-:W-:Y:S01]  /*03a0*/  @!P2 IMAD.IADD R14, R14, 0x1, R23 ;  /* 0x000000010e0ea824 */ /* 0x004fe200078e0217 */
[----:B------:R-:W-:-:S03]  /*03b0*/  ISETP.GE.OR P2, PT, R0, UR6, P4 ;  /* 0x0000000600007c0c */ /* 0x000fc6000a746670 */
[----:B---3--:R-:W-:Y:S01]  /*03c0*/  @!P3 IMAD.IADD R14, R14, 0x1, R11 ;  /* 0x000000010e0eb824 */ /* 0x008fe200078e020b */
[----:B------:R-:W-:-:S03]  /*03d0*/  PLOP3.LUT P3, PT, P0, P4, PT, 0xf8, 0x8f ;  /* 0x00000000008f781c */ /* 0x000fc60000769f70 */
[----:B----4-:R-:W-:Y:S01]  /*03e0*/  @!P6 IMAD.IADD R14, R14, 0x1, R25 ;  /* 0x000000010e0ee824 */ /* 0x010fe200078e0219 */
[----:B------:R-:W-:-:S05]  /*03f0*/  PLOP3.LUT P6, PT, P1, P4, PT, 0xf8, 0x8f ;  /* 0x00000000008f781c */ /* 0x000fca0000fc9f70 */
[----:B------:R-:W-:Y:S02]  /*0400*/  @!P2 IMAD.IADD R21, R21, 0x1, R0 ;  /* 0x000000011515a824 */ /* 0x000fe400078e0200 */
[----:B-----5:R-:W-:Y:S02]  /*0410*/  @!P5 IMAD.IADD R14, R14, 0x1, R27 ;  /* 0x000000010e0ed824 */ /* 0x020fe400078e021b */
[----:B------:R-:W2:Y:S01]  /*0420*/  @!P3 LDG.E.U8 R13, desc[UR4][R8.64+-0x2] ;  /* 0xfffffe04080db981 */ /* 0x000ea2000c1e1100 */
[----:B------:R-:W-:-:S04]  /*0430*/  @!P2 IADD3 R10, P5, PT, R21, UR8, RZ ;  /* 0x00000008150aac10 */ /* 0x000fc8000ffbe0ff */
[----:B------:R-:W-:Y:S02]  /*0440*/  @!P2 LEA.HI.X.SX32 R11, R21, UR9, 0x1, P5 ;  /* 0x00000009150bac11 */ /* 0x000fe4000a8f0eff */
[----:B------:R-:W-:Y:S01]  /*0450*/  ISETP.GE.OR P5, PT, R22, UR6, P4 ;  /* 0x0000000616007c0c */ /* 0x000fe2000a7a6670 */
[----:B------:R-:W3:Y:S04]  /*0460*/  @!P6 LDG.E.U8 R21, desc[UR4][R8.64+-0x1] ;  /* 0xffffff040815e981 */ /* 0x000ee8000c1e1100 */
[----:B------:R-:W4:Y:S01]  /*0470*/  @!P2 LDG.E.U8 R11, desc[UR4][R10.64] ;  /* 0x000000040a0ba981 */ /* 0x000f22000c1e1100 */
[----:B------:R-:W-:-:S07]  /*0480*/  ISETP.GE.OR P4, PT, R20, UR6, P4 ;  /* 0x0000000614007c0c */ /* 0x000fce000a786670 */
[----:B------:R-:W5:Y:S06]  /*0490*/  @!P5 LDG.E.U8 R23, desc[UR4][R8.64+0x1] ;  /* 0x000001040817d981 */ /* 0x000f6c000c1e1100 */
[----:B------:R0:W5:Y:S01]  /*04a0*/  @!P4 LDG.E.U8 R25, desc[UR4][R8.64+0x2] ;  /* 0x000002040819c981 */ /* 0x000162000c1e1100 */
[----:B------:R-:W-:-:S04]  /*04b0*/  @!P3 VIADD R18, R18, 0x1 ;  /* 0x000000011212b836 */ /* 0x000fc80000000000 */
[----:B------:R-:W-:-:S04]  /*04c0*/  @!P6 VIADD R18, R18, 0x1 ;  /* 0x000000011212e836 */ /* 0x000fc80000000000 */
[----:B------:R-:W-:-:S04]  /*04d0*/  @!P2 VIADD R18, R18, 0x1 ;  /* 0x000000011212a836 */ /* 0x000fc80000000000 */
[----:B------:R-:W-:-:S04]  /*04e0*/  @!P5 VIADD R18, R18, 0x1 ;  /* 0x000000011212d836 */ /* 0x000fc80000000000 */
[----:B------:R-:W-:Y:S02]  /*04f0*/  @!P4 VIADD R18, R18, 0x1 ;  /* 0x000000011212c836 */ /* 0x000fe40000000000 */
[----:B--2---:R-:W-:Y:S01]  /*0500*/  @!P3 IMAD.IADD R14, R14, 0x1, R13 ;  /* 0x000000010e0eb824 */ /* 0x004fe200078e020d */
[----:B------:R-:W-:-:S03]  /*0510*/  ISETP.GE.AND P3, PT, R16, UR7, PT ;  /* 0x0000000710007c0c */ /* 0x000fc6000bf66270 */
[----:B---3--:R-:W-:Y:S01]  /*0520*/  @!P6 IMAD.IADD R14, R14, 0x1, R21 ;  /* 0x000000010e0ee824 */ /* 0x008fe200078e0215 */
[----:B------:R-:W-:-:S03]  /*0530*/  ISETP.GE.OR P6, PT, R0, UR6, P3 ;  /* 0x0000000600007c0c */ /* 0x000fc60009fc6670 */
[----:B----4-:R-:W-:Y:S01]  /*0540*/  @!P2 IMAD.IADD R14, R14, 0x1, R11 ;  /* 0x000000010e0ea824 */ /* 0x010fe200078e020b */
[----:B------:R-:W-:-:S03]  /*0550*/  ISETP.GE.OR P2, PT, R16, UR7, P0 ;  /* 0x0000000710007c0c */ /* 0x000fc60008746670 */
[----:B-----5:R-:W-:Y:S01]  /*0560*/  @!P5 IMAD.IADD R14, R14, 0x1, R23 ;  /* 0x000000010e0ed824 */ /* 0x020fe200078e0217 */
[----:B------:R-:W-:-:S05]  /*0570*/  ISETP.GE.OR P5, PT, R16, UR7, P1 ;  /* 0x0000000710007c0c */ /* 0x000fca0008fa6670 */
[----:B0-----:R-:W-:-:S04]  /*0580*/  @!P6 IMAD.IADD R9, R15, 0x1, R0 ;  /* 0x000000010f09e824 */ /* 0x001fc800078e0200 */
[----:B------:R-:W2:Y:S01]  /*0590*/  @!P2 LDG.E.U8 R11, desc[UR4][R6.64+-0x2] ;  /* 0xfffffe04060ba981 */ /* 0x000ea2000c1e1100 */
[----:B------:R-:W-:Y:S01]  /*05a0*/  @!P4 IMAD.IADD R14, R14, 0x1, R25 ;  /* 0x000000010e0ec824 */ /* 0x000fe200078e0219 */
[C---:B------:R-:W-:Y:S02]  /*05b0*/  @!P6 IADD3 R8, P4, PT, R9.reuse, UR8, RZ ;  /* 0x000000080908ec10 */ /* 0x040fe4000ff9e0ff */
[----:B------:R-:W3:Y:S02]  /*05c0*/  @!P5 LDG.E.U8 R13, desc[UR4][R6.64+-0x1] ;  /* 0xffffff04060dd981 */ /* 0x000ee4000c1e1100 */
[----:B------:R-:W-:Y:S02]  /*05d0*/  @!P6 LEA.HI.X.SX32 R9, R9, UR9, 0x1, P4 ;  /* 0x000000090909ec11 */ /* 0x000fe4000a0f0eff */
[----:B------:R-:W-:-:S04]  /*05e0*/  ISETP.GE.OR P4, PT, R22, UR6, P3 ;  /* 0x0000000616007c0c */ /* 0x000fc80009f86670 */
[----:B------:R-:W4:Y:S09]  /*05f0*/  @!P6 LDG.E.U8 R9, desc[UR4][R8.64] ;  /* 0x000000040809e981 */ /* 0x000f32000c1e1100 */
[----:B------:R-:W5:Y:S01]  /*0600*/  @!P4 LDG.E.U8 R21, desc[UR4][R6.64+0x1] ;  /* 0x000001040615c981 */ /* 0x000f62000c1e1100 */
[----:B------:R-:W-:-:S02]  /*0610*/  VIADD R10, R16, 0x1 ;  /* 0x00000001100a7836 */ /* 0x000fc40000000000 */
[----:B------:R-:W-:-:S05]  /*0620*/  @!P2 VIADD R18, R18, 0x1 ;  /* 0x000000011212a836 */ /* 0x000fca0000000000 */
[----:B------:R-:W-:Y:S02]  /*0630*/  @!P5 IADD3 R18, PT, PT, R18, 0x1, RZ ;  /* 0x000000011212d810 */ /* 0x000fe40007ffe0ff */
[----:B------:R-:W-:-:S03]  /*0640*/  ISETP.GE.OR P3, PT, R20, UR6, P3 ;  /* 0x0000000614007c0c */ /* 0x000fc60009f66670 */
[----:B------:R-:W-:-:S04]  /*0650*/  @!P6 VIADD R18, R18, 0x1 ;  /* 0x000000011212e836 */ /* 0x000fc80000000000 */
[----:B------:R-:W-:-:S06]  /*0660*/  @!P4 VIADD R18, R18, 0x1 ;  /* 0x000000011212c836 */ /* 0x000fcc0000000000 */
[----:B------:R-:W5:Y:S01]  /*0670*/  @!P3 LDG.E.U8 R7, desc[UR4][R6.64+0x2] ;  /* 0x000002040607b981 */ /* 0x000f62000c1e1100 */
[----:B--2---:R-:W-:Y:S01]  /*0680*/  @!P2 IMAD.IADD R14, R14, 0x1, R11 ;  /* 0x000000010e0ea824 */ /* 0x004fe200078e020b */
[----:B------:R-:W-:-:S03]  /*0690*/  ISETP.GE.AND P2, PT, R10, UR7, PT ;  /* 0x000000070a007c0c */ /* 0x000fc6000bf46270 */
[----:B---3--:R-:W-:Y:S01]  /*06a0*/  @!P5 IMAD.IADD R14, R14, 0x1, R13 ;  /* 0x000000010e0ed824 */ /* 0x008fe200078e020d */
[----:B------:R-:W-:-:S03]  /*06b0*/  ISETP.GE.OR P5, PT, R0, UR6, P2 ;  /* 0x0000000600007c0c */ /* 0x000fc600097a6670 */
[----:B----4-:R-:W-:-:S10]  /*06c0*/  @!P6 IMAD.IADD R14, R14, 0x1, R9 ;  /* 0x000000010e0ee824 */ /* 0x010fd400078e0209 */
[----:B------:R-:W-:Y:S02]  /*06d0*/  @!P5 IMAD.IADD R19, R19, 0x1, R0 ;  /* 0x000000011313d824 */ /* 0x000fe400078e0200 */
[----:B-----5:R-:W-:Y:S01]  /*06e0*/  @!P4 IMAD.IADD R14, R14, 0x1, R21 ;  /* 0x000000010e0ec824 */ /* 0x020fe200078e0215 */
[----:B------:R-:W-:Y:S02]  /*06f0*/  ISETP.GE.OR P4, PT, R10, UR7, P0 ;  /* 0x000000070a007c0c */ /* 0x000fe40008786670 */
[----:B------:R-:W-:-:S04]  /*0700*/  @!P5 IADD3 R8, P6, PT, R19, UR8, RZ ;  /* 0x000000081308dc10 */ /* 0x000fc8000ffde0ff */
[----:B------:R-:W-:Y:S02]  /*0710*/  @!P5 LEA.HI.X.SX32 R9, R19, UR9, 0x1, P6 ;  /* 0x000000091309dc11 */ /* 0x000fe4000b0f0eff */
[----:B------:R-:W-:-:S04]  /*0720*/  ISETP.GE.OR P6, PT, R10, UR7, P1 ;  /* 0x000000070a007c0c */ /* 0x000fc80008fc6670 */
[----:B------:R-:W2:Y:S04]  /*0730*/  @!P5 LDG.E.U8 R9, desc[UR4][R8.64] ;  /* 0x000000040809d981 */ /* 0x000ea8000c1e1100 */
[----:B------:R-:W3:Y:S05]  /*0740*/  @!P4 LDG.E.U8 R11, desc[UR4][R4.64+-0x2] ;  /* 0xfffffe04040bc981 */ /* 0x000eea000c1e1100 */
[----:B------:R-:W4:Y:S01]  /*0750*/  @!P6 LDG.E.U8 R13, desc[UR4][R4.64+-0x1] ;  /* 0xffffff04040de981 */ /* 0x000f22000c1e1100 */
[----:B------:R-:W-:-:S02]  /*0760*/  VIADD R16, R16, 0x2 ;  /* 0x0000000210107836 */ /* 0x000fc40000000000 */
[----:B------:R-:W-:Y:S02]  /*0770*/  @!P3 IMAD.IADD R14, R14, 0x1, R7 ;  /* 0x000000010e0eb824 */ /* 0x000fe400078e0207 */
[----:B------:R-:W-:Y:S01]  /*0780*/  @!P3 VIADD R18, R18, 0x1 ;  /* 0x000000011212b836 */ /* 0x000fe20000000000 */
[----:B------:R-:W-:-:S03]  /*0790*/  ISETP.GE.AND P3, PT, R16, UR7, PT ;  /* 0x0000000710007c0c */ /* 0x000fc6000bf66270 */
[----:B------:R-:W-:-:S04]  /*07a0*/  @!P4 VIADD R18, R18, 0x1 ;  /* 0x000000011212c836 */ /* 0x000fc80000000000 */
[----:B------:R-:W-:Y:S01]  /*07b0*/  @!P6 VIADD R18, R18, 0x1 ;  /* 0x000000011212e836 */ /* 0x000fe20000000000 */
[C---:B------:R-:W-:Y:S02]  /*07c0*/  ISETP.GE.OR P0, PT, R16.reuse, UR7, P0 ;  /* 0x0000000710007c0c */ /* 0x040fe40008706670 */
[----:B------:R-:W-:Y:S01]  /*07d0*/  ISETP.GE.OR P1, PT, R16, UR7, P1 ;  /* 0x0000000710007c0c */ /* 0x000fe20008f26670 */
[----:B------:R-:W-:Y:S02]  /*07e0*/  @!P5 VIADD R18, R18, 0x1 ;  /* 0x000000011212d836 */ /* 0x000fe40000000000 */
[----:B---3--:R-:W-:Y:S01]  /*07f0*/  @!P4 IMAD.IADD R14, R14, 0x1, R11 ;  /* 0x000000010e0ec824 */ /* 0x008fe200078e020b */
[----:B------:R-:W-:-:S03]  /*0800*/  ISETP.GE.OR P4, PT, R0, UR6, P3 ;  /* 0x0000000600007c0c */ /* 0x000fc60009f86670 */
[----:B----4-:R-:W-:Y:S01]  /*0810*/  @!P6 IMAD.IADD R14, R14, 0x1, R13 ;  /* 0x000000010e0ee824 */ /* 0x010fe200078e020d */
[----:B------:R-:W-:-:S03]  /*0820*/  ISETP.GE.OR P6, PT, R22, UR6, P2 ;  /* 0x0000000616007c0c */ /* 0x000fc600097c6670 */
[----:B------:R-:W3:Y:S01]  /*0830*/  @!P0 LDG.E.U8 R13, desc[UR4][R2.64+-0x2] ;  /* 0xfffffe04020d8981 */ /* 0x000ee2000c1e1100 */
[----:B------:R-:W-:Y:S01]  /*0840*/  ISETP.GE.OR P2, PT, R20, UR6, P2 ;  /* 0x0000000614007c0c */ /* 0x000fe20009746670 */
[----:B--2---:R-:W-:-:S04]  /*0850*/  @!P5 IMAD.IADD R14, R14, 0x1, R9 ;  /* 0x000000010e0ed824 */ /* 0x004fc800078e0209 */
[----:B------:R-:W-:-:S04]  /*0860*/  @!P4 IMAD.IADD R17, R17, 0x1, R0 ;  /* 0x000000011111c824 */ /* 0x000fc800078e0200 */
[----:B------:R-:W2:Y:S01]  /*0870*/  @!P6 LDG.E.U8 R11, desc[UR4][R4.64+0x1] ;  /* 0x00000104040be981 */ /* 0x000ea2000c1e1100 */
[----:B------:R-:W-:-:S03]  /*0880*/  @!P4 IADD3 R6, P5, PT, R17, UR8, RZ ;  /* 0x000000081106cc10 */ /* 0x000fc6000ffbe0ff */
[----:B------:R-:W4:Y:S01]  /*0890*/  @!P2 LDG.E.U8 R9, desc[UR4][R4.64+0x2] ;  /* 0x000002040409a981 */ /* 0x000f22000c1e1100 */
[----:B------:R-:W-:Y:S02]  /*08a0*/  @!P4 LEA.HI.X.SX32 R7, R17, UR9, 0x1, P5 ;  /* 0x000000091107cc11 */ /* 0x000fe4000a8f0eff */
[----:B------:R-:W-:Y:S01]  /*08b0*/  ISETP.GE.OR P5, PT, R22, UR6, P3 ;  /* 0x0000000616007c0c */ /* 0x000fe20009fa6670 */
[----:B------:R-:W5:Y:S01]  /*08c0*/  @!P1 LDG.E.U8 R17, desc[UR4][R2.64+-0x1] ;  /* 0xffffff0402119981 */ /* 0x000f62000c1e1100 */
[----:B------:R-:W-:-:S03]  /*08d0*/  ISETP.GE.OR P3, PT, R20, UR6, P3 ;  /* 0x0000000614007c0c */ /* 0x000fc60009f66670 */
[----:B------:R-:W5:Y:S08]  /*08e0*/  @!P4 LDG.E.U8 R7, desc[UR4][R6.64] ;  /* 0x000000040607c981 */ /* 0x000f70000c1e1100 */
[----:B------:R-:W5:Y:S04]  /*08f0*/  @!P5 LDG.E.U8 R19, desc[UR4][R2.64+0x1] ;  /* 0x000001040213d981 */ /* 0x000f68000c1e1100 */
[----:B------:R-:W5:Y:S01]  /*0900*/  @!P3 LDG.E.U8 R21, desc[UR4][R2.64+0x2] ;  /* 0x000002040215b981 */ /* 0x000f62000c1e1100 */
[----:B------:R-:W-:-:S04]  /*0910*/  @!P6 VIADD R18, R18, 0x1 ;  /* 0x000000011212e836 */ /* 0x000fc80000000000 */
[----:B------:R-:W-:-:S04]  /*0920*/  @!P2 VIADD R18, R18, 0x1 ;  /* 0x000000011212a836 */ /* 0x000fc80000000000 */
[----:B------:R-:W-:-:S04]  /*0930*/  @!P0 VIADD R18, R18, 0x1 ;  /* 0x0000000112128836 */ /* 0x000fc80000000000 */
[----:B------:R-:W-:-:S04]  /*0940*/  @!P1 VIADD R18, R18, 0x1 ;  /* 0x0000000112129836 */ /* 0x000fc80000000000 */
[----:B------:R-:W-:-:S04]  /*0950*/  @!P4 VIADD R18, R18, 0x1 ;  /* 0x000000011212c836 */ /* 0x000fc80000000000 */
[----:B------:R-:W-:-:S04]  /*0960*/  @!P5 VIADD R18, R18, 0x1 ;  /* 0x000000011212d836 */ /* 0x000fc80000000000 */
[----:B------:R-:W-:-:S05]  /*0970*/  @!P3 VIADD R18, R18, 0x1 ;  /* 0x000000011212b836 */ /* 0x000fca0000000000 */
[----:B------:R-:W-:Y:S01]  /*0980*/  LOP3.LUT R18, R18, 0xffff, RZ, 0xc0, !PT ;  /* 0x0000ffff12127812 */ /* 0x000fe200078ec0ff */
[----:B--2---:R-:W-:-:S05]  /*0990*/  @!P6 IMAD.IADD R14, R14, 0x1, R11 ;  /* 0x000000010e0ee824 */ /* 0x004fca00078e020b */
[----:B----4-:R-:W-:-:S05]  /*09a0*/  @!P2 IADD3 R14, PT, PT, R14, R9, RZ ;  /* 0x000000090e0ea210 */ /* 0x010fca0007ffe0ff */
[----:B---3--:R-:W-:-:S04]  /*09b0*/  @!P0 IMAD.IADD R14, R14, 0x1, R13 ;  /* 0x000000010e0e8824 */ /* 0x008fc800078e020d */
[----:B-----5:R-:W-:-:S04]  /*09c0*/  @!P1 IMAD.IADD R14, R14, 0x1, R17 ;  /* 0x000000010e0e9824 */ /* 0x020fc800078e0211 */
[----:B------:R-:W-:-:S04]  /*09d0*/  @!P4 IMAD.IADD R14, R14, 0x1, R7 ;  /* 0x000000010e0ec824 */ /* 0x000fc800078e0207 */
[----:B------:R-:W-:-:S04]  /*09e0*/  @!P5 IMAD.IADD R14, R14, 0x1, R19 ;  /* 0x000000010e0ed824 */ /* 0x000fc800078e0213 */
[----:B------:R-:W-:-:S05]  /*09f0*/  @!P3 IMAD.IADD R14, R14, 0x1, R21 ;  /* 0x000000010e0eb824 */ /* 0x000fca00078e0215 */
[----:B------:R-:W-:Y:S02]  /*0a00*/  LOP3.LUT R14, R14, 0xffff, RZ, 0xc0, !PT ;  /* 0x0000ffff0e0e7812 */ /* 0x000fe400078ec0ff */
[----:B------:R-:W-:-:S07]  /*0a10*/  MOV R6, 0xa30 ;  /* 0x00000a3000067802 */ /* 0x000fce0000000f00 */
[----:B------:R-:W-:Y:S05]  /*0a20*/  CALL.REL.NOINC `($__internal_0_$__cuda_sm20_div_u16) ;  /* 0x0000000000187944 */ /* 0x000fea0003c00000 */
[----:B------:R-:W0:Y:S01]  /*0a30*/  LDCU.64 UR6, c[0x0][0x380] ;  /* 0x00007000ff0677ac */ /* 0x000e220008000a00 */
[----:B------:R-:W-:-:S05]  /*0a40*/  IMAD.IADD R0, R15, 0x1, R0 ;  /* 0x000000010f007824 */ /* 0x000fca00078e0200 */
[----:B0-----:R-:W-:-:S04]  /*0a50*/  IADD3 R2, P0, PT, R0, UR6, RZ ;  /* 0x0000000600027c10 */ /* 0x001fc8000ff1e0ff */
[----:B------:R-:W-:-:S05]  /*0a60*/  LEA.HI.X.SX32 R3, R0, UR7, 0x1, P0 ;  /* 0x0000000700037c11 */ /* 0x000fca00080f0eff */
[----:B------:R-:W-:Y:S01]  /*0a70*/  STG.E.U8 desc[UR4][R2.64], R7 ;  /* 0x0000000702007986 */ /* 0x000fe2000c101104 */
[----:B------:R-:W-:Y:S05]  /*0a80*/  EXIT ;  /* 0x000000000000794d */ /* 0x000fea0003800000 */
        .weak           $__internal_0_$__cuda_sm20_div_u16
        .type           $__internal_0_$__cuda_sm20_div_u16,@function
        .size           $__internal_0_$__cuda_sm20_div_u16,(.L_x_1 - $__internal_0_$__cuda_sm20_div_u16)
$__internal_0_$__cuda_sm20_div_u16:
[----:B------:R-:W0:Y:S01]  /*0a90*/  I2F.U16 R2, R18 ;  /* 0x0000001200027306 */ /* 0x000e220000101000 */
[----:B------:R-:W-:Y:S01]  /*0aa0*/  IMAD.MOV.U32 R3, RZ, RZ, 0x4b800000 ;  /* 0x4b800000ff037424 */ /* 0x000fe200078e00ff */
[C---:B0-----:R-:W-:Y:S02]  /*0ab0*/  FSETP.GEU.AND P1, PT, |R2|.reuse, 1.175494350822287508e-38, PT ;  /* 0x008000000200780b */ /* 0x041fe40003f2e200 */
[----:B------:R-:W-:Y:S02]  /*0ac0*/  FSETP.GT.AND P0, PT, |R2|, 8.50705917302346158658e+37, PT ;  /* 0x7e8000000200780b */ /* 0x000fe40003f04200 */
[----:B------:R-:W-:-:S04]  /*0ad0*/  FSEL R3, R3, 1, !P1 ;  /* 0x3f80000003037808 */ /* 0x000fc80004800000 */
[----:B------:R-:W-:Y:S02]  /*0ae0*/  FSEL R3, R3, 0.25, !P0 ;  /* 0x3e80000003037808 */ /* 0x000fe40004000000 */
[----:B------:R-:W-:-:S03]  /*0af0*/  ISETP.NE.U32.AND P0, PT, R18, RZ, PT ;  /* 0x000000ff1200720c */ /* 0x000fc60003f05070 */
[----:B------:R-:W-:Y:S01]  /*0b00*/  FMUL R4, R2, R3 ;  /* 0x0000000302047220 */ /* 0x000fe20000400000 */
[----:B------:R-:W-:-:S04]  /*0b10*/  LOP3.LUT R2, R14, 0xffff, RZ, 0xc0, !PT ;  /* 0x0000ffff0e027812 */ /* 0x000fc800078ec0ff */
[----:B------:R-:W-:Y:S01]  /*0b20*/  I2FP.F32.U32.RZ R2, R2 ;  /* 0x0000000200027245 */ /* 0x000fe2000020d000 */
[----:B------:R-:W0:Y:S02]  /*0b30*/  MUFU.RCP R4, R4 ;  /* 0x0000000400047308 */ /* 0x000e240000001000 */
[----:B0-----:R-:W-:-:S04]  /*0b40*/  FMUL R3, R3, R4 ;  /* 0x0000000403037220 */ /* 0x001fc80000400000 */
[----:B------:R-:W-:-:S04]  /*0b50*/  VIADD R3, R3, 0x2 ;  /* 0x0000000203037836 */ /* 0x000fc80000000000 */
[----:B------:R-:W-:Y:S01]  /*0b60*/  FMUL.RZ R5, R2, R3 ;  /* 0x0000000302057220 */ /* 0x000fe2000040c000 */
[----:B------:R-:W-:Y:S02]  /*0b70*/  IMAD.MOV.U32 R2, RZ, RZ, R6 ;  /* 0x000000ffff027224 */ /* 0x000fe400078e0006 */
[----:B------:R-:W-:-:S03]  /*0b80*/  IMAD.MOV.U32 R3, RZ, RZ, 0x0 ;  /* 0x00000000ff037424 */ /* 0x000fc600078e00ff */
[----:B------:R-:W0:Y:S02]  /*0b90*/  F2I.U32.TRUNC.NTZ R5, R5 ;  /* 0x0000000500057305 */ /* 0x000e24000020f000 */
[----:B0-----:R-:W-:Y:S01]  /*0ba0*/  LOP3.LUT R7, R5, 0xffff, RZ, 0xc0, !PT ;  /* 0x0000ffff05077812 */ /* 0x001fe200078ec0ff */
[----:B------:R-:W-:Y:S01]  /*0bb0*/  @!P0 IMAD.MOV.U32 R7, RZ, RZ, -0x1 ;  /* 0xffffffffff078424 */ /* 0x000fe200078e00ff */
[----:B------:R-:W-:Y:S06]  /*0bc0*/  RET.REL.NODEC R2 `(_Z19SingleSmooth_KernelPhS_ii) ;  /* 0xfffffff4020c7950 */ /* 0x000fec0003c3ffff */
.L_x_0:
[----:B------:R-:W-:-:S00]  /*0bd0*/  BRA `(.L_x_0) ;  /* 0xfffffffc00fc7947 */ /* 0x000fc0000383ffff */
[----:B------:R-:W-:-:S00]  /*0be0*/  NOP ;  /* 0x0000000000007918 */ /* 0x000fc00000000000 */
        /* <DEDUP_REMOVED lines=9> */
.L_x_1:


//--------------------- .nv.shared.reserved.0     --------------------------
	.section	.nv.shared.reserved.0,"aw",@nobits
	.weak		__nv_reservedSMEM_offset_0_alias
	.size		__nv_reservedSMEM_offset_0_alias, 0, 64
	.other		__nv_reservedSMEM_offset_0_alias,@"STO_CUDA_RESERVED_SHARED STV_DEFAULT"
__nv_reservedSMEM_offset_0_alias:
	.zero		0
	.zero		64


//--------------------- .nv.constant0._Z19SingleSmooth_KernelPhS_ii --------------------------
	.section	.nv.constant0._Z19SingleSmooth_KernelPhS_ii,"a",@progbits
	.sectionflags	@""
	.align	4
.nv.constant0._Z19SingleSmooth_KernelPhS_ii:
	.zero		920


//--------------------- SYMBOLS --------------------------

	.type		.nv.reservedSmem.offset0,@object
	.size		.nv.reservedSmem.offset0,0x4
